//
// Generated by NVIDIA NVVM Compiler
//
// Compiler Build ID: CL-36424714
// Cuda compilation tools, release 13.0, V13.0.88
// Based on NVVM 20.0.0
//

.version 9.0
.target sm_100
.address_size 64

	// .globl	_Z9Mult_matsiiPdS_S_

.visible .entry _Z9Mult_matsiiPdS_S_(
	.param .u32 _Z9Mult_matsiiPdS_S__param_0,
	.param .u32 _Z9Mult_matsiiPdS_S__param_1,
	.param .u64 .ptr .align 1 _Z9Mult_matsiiPdS_S__param_2,
	.param .u64 .ptr .align 1 _Z9Mult_matsiiPdS_S__param_3,
	.param .u64 .ptr .align 1 _Z9Mult_matsiiPdS_S__param_4
)
{
	.reg .pred 	%p<11>;
	.reg .b32 	%r<41>;
	.reg .b64 	%rd<41>;
	.reg .b64 	%fd<56>;

	ld.param.u32 	%r20, [_Z9Mult_matsiiPdS_S__param_0];
	ld.param.u32 	%r21, [_Z9Mult_matsiiPdS_S__param_1];
	ld.param.u64 	%rd6, [_Z9Mult_matsiiPdS_S__param_2];
	ld.param.u64 	%rd7, [_Z9Mult_matsiiPdS_S__param_3];
	ld.param.u64 	%rd5, [_Z9Mult_matsiiPdS_S__param_4];
	cvta.to.global.u64 	%rd1, %rd7;
	cvta.to.global.u64 	%rd2, %rd6;
	mov.u32 	%r22, %ntid.x;
	mov.u32 	%r23, %ctaid.x;
	mov.u32 	%r24, %tid.x;
	mad.lo.s32 	%r1, %r22, %r23, %r24;
	mul.lo.s32 	%r25, %r20, %r20;
	setp.ge.s32 	%p1, %r1, %r25;
	@%p1 bra 	$L__BB0_13;
	cvta.to.global.u64 	%rd8, %rd5;
	rem.s32 	%r2, %r1, %r20;
	mul.wide.s32 	%rd9, %r1, 8;
	add.s64 	%rd3, %rd8, %rd9;
	mov.b64 	%rd10, 0;
	st.global.u64 	[%rd3], %rd10;
	setp.lt.s32 	%p2, %r21, 1;
	@%p2 bra 	$L__BB0_13;
	div.s32 	%r27, %r1, %r20;
	mul.lo.s32 	%r3, %r27, %r21;
	and.b32  	%r4, %r21, 7;
	setp.lt.u32 	%p3, %r21, 8;
	mov.b32 	%r39, 0;
	mov.f64 	%fd53, 0d0000000000000000;
	@%p3 bra 	$L__BB0_5;
	and.b32  	%r39, %r21, 2147483640;
	neg.s32 	%r37, %r39;
	shl.b32 	%r7, %r20, 3;
	add.s64 	%rd4, %rd2, 32;
	mov.f64 	%fd53, 0d0000000000000000;
	mul.wide.s32 	%rd15, %r20, 8;
	mov.u32 	%r35, %r3;
	mov.u32 	%r36, %r2;
$L__BB0_4:
	.pragma "nounroll";
	mul.wide.s32 	%rd11, %r35, 8;
	add.s64 	%rd12, %rd4, %rd11;
	ld.global.f64 	%fd10, [%rd12+-32];
	mul.wide.s32 	%rd13, %r36, 8;
	add.s64 	%rd14, %rd1, %rd13;
	ld.global.f64 	%fd11, [%rd14];
	fma.rn.f64 	%fd12, %fd10, %fd11, %fd53;
	st.global.f64 	[%rd3], %fd12;
	ld.global.f64 	%fd13, [%rd12+-24];
	add.s64 	%rd16, %rd14, %rd15;
	ld.global.f64 	%fd14, [%rd16];
	fma.rn.f64 	%fd15, %fd13, %fd14, %fd12;
	st.global.f64 	[%rd3], %fd15;
	ld.global.f64 	%fd16, [%rd12+-16];
	add.s64 	%rd17, %rd16, %rd15;
	ld.global.f64 	%fd17, [%rd17];
	fma.rn.f64 	%fd18, %fd16, %fd17, %fd15;
	st.global.f64 	[%rd3], %fd18;
	ld.global.f64 	%fd19, [%rd12+-8];
	add.s64 	%rd18, %rd17, %rd15;
	ld.global.f64 	%fd20, [%rd18];
	fma.rn.f64 	%fd21, %fd19, %fd20, %fd18;
	st.global.f64 	[%rd3], %fd21;
	ld.global.f64 	%fd22, [%rd12];
	add.s64 	%rd19, %rd18, %rd15;
	ld.global.f64 	%fd23, [%rd19];
	fma.rn.f64 	%fd24, %fd22, %fd23, %fd21;
	st.global.f64 	[%rd3], %fd24;
	ld.global.f64 	%fd25, [%rd12+8];
	add.s64 	%rd20, %rd19, %rd15;
	ld.global.f64 	%fd26, [%rd20];
	fma.rn.f64 	%fd27, %fd25, %fd26, %fd24;
	st.global.f64 	[%rd3], %fd27;
	ld.global.f64 	%fd28, [%rd12+16];
	add.s64 	%rd21, %rd20, %rd15;
	ld.global.f64 	%fd29, [%rd21];
	fma.rn.f64 	%fd30, %fd28, %fd29, %fd27;
	st.global.f64 	[%rd3], %fd30;
	ld.global.f64 	%fd31, [%rd12+24];
	add.s64 	%rd22, %rd21, %rd15;
	ld.global.f64 	%fd32, [%rd22];
	fma.rn.f64 	%fd53, %fd31, %fd32, %fd30;
	st.global.f64 	[%rd3], %fd53;
	add.s32 	%r37, %r37, 8;
	add.s32 	%r36, %r36, %r7;
	add.s32 	%r35, %r35, 8;
	setp.ne.s32 	%p4, %r37, 0;
	@%p4 bra 	$L__BB0_4;
$L__BB0_5:
	setp.eq.s32 	%p5, %r4, 0;
	@%p5 bra 	$L__BB0_13;
	and.b32  	%r15, %r21, 3;
	setp.lt.u32 	%p6, %r4, 4;
	@%p6 bra 	$L__BB0_8;
	add.s32 	%r28, %r39, %r3;
	mul.wide.s32 	%rd23, %r28, 8;
	add.s64 	%rd24, %rd2, %rd23;
	ld.global.f64 	%fd33, [%rd24];
	mad.lo.s32 	%r29, %r39, %r20, %r2;
	mul.wide.s32 	%rd25, %r29, 8;
	add.s64 	%rd26, %rd1, %rd25;
	ld.global.f64 	%fd34, [%rd26];
	fma.rn.f64 	%fd35, %fd33, %fd34, %fd53;
	st.global.f64 	[%rd3], %fd35;
	ld.global.f64 	%fd36, [%rd24+8];
	mul.wide.s32 	%rd27, %r20, 8;
	add.s64 	%rd28, %rd26, %rd27;
	ld.global.f64 	%fd37, [%rd28];
	fma.rn.f64 	%fd38, %fd36, %fd37, %fd35;
	st.global.f64 	[%rd3], %fd38;
	ld.global.f64 	%fd39, [%rd24+16];
	add.s64 	%rd29, %rd28, %rd27;
	ld.global.f64 	%fd40, [%rd29];
	fma.rn.f64 	%fd41, %fd39, %fd40, %fd38;
	st.global.f64 	[%rd3], %fd41;
	ld.global.f64 	%fd42, [%rd24+24];
	add.s64 	%rd30, %rd29, %rd27;
	ld.global.f64 	%fd43, [%rd30];
	fma.rn.f64 	%fd53, %fd42, %fd43, %fd41;
	st.global.f64 	[%rd3], %fd53;
	add.s32 	%r39, %r39, 4;
$L__BB0_8:
	setp.eq.s32 	%p7, %r15, 0;
	@%p7 bra 	$L__BB0_13;
	setp.eq.s32 	%p8, %r15, 1;
	@%p8 bra 	$L__BB0_11;
	add.s32 	%r30, %r39, %r3;
	mul.wide.s32 	%rd31, %r30, 8;
	add.s64 	%rd32, %rd2, %rd31;
	ld.global.f64 	%fd44, [%rd32];
	mad.lo.s32 	%r31, %r39, %r20, %r2;
	mul.wide.s32 	%rd33, %r31, 8;
	add.s64 	%rd34, %rd1, %rd33;
	ld.global.f64 	%fd45, [%rd34];
	fma.rn.f64 	%fd46, %fd44, %fd45, %fd53;
	st.global.f64 	[%rd3], %fd46;
	ld.global.f64 	%fd47, [%rd32+8];
	mul.wide.s32 	%rd35, %r20, 8;
	add.s64 	%rd36, %rd34, %rd35;
	ld.global.f64 	%fd48, [%rd36];
	fma.rn.f64 	%fd53, %fd47, %fd48, %fd46;
	st.global.f64 	[%rd3], %fd53;
	add.s32 	%r39, %r39, 2;
$L__BB0_11:
	and.b32  	%r32, %r21, 1;
	setp.eq.b32 	%p9, %r32, 1;
	not.pred 	%p10, %p9;
	@%p10 bra 	$L__BB0_13;
	add.s32 	%r33, %r39, %r3;
	mul.wide.s32 	%rd37, %r33, 8;
	add.s64 	%rd38, %rd2, %rd37;
	ld.global.f64 	%fd49, [%rd38];
	mad.lo.s32 	%r34, %r39, %r20, %r2;
	mul.wide.s32 	%rd39, %r34, 8;
	add.s64 	%rd40, %rd1, %rd39;
	ld.global.f64 	%fd50, [%rd40];
	fma.rn.f64 	%fd51, %fd49, %fd50, %fd53;
	st.global.f64 	[%rd3], %fd51;
$L__BB0_13:
	ret;

}


// ===== COMPILED SASS (sm_100) =====

	.target	sm_100

	.elftype	@"ET_EXEC"


//--------------------- .note.nv.tkinfo           --------------------------
	.section	.note.nv.tkinfo,"",@"SHT_NOTE"
	.sectionflags	@"SHF_NOTE_NV_TKINFO"
	.tkinfo
        /*0018*/ 	.word	0x00000002
        /*0030*/ 	.string	""
        /*0030*/ 	.string	"ptxas"
        /*0030*/ 	.string	"Cuda compilation tools, release 13.0, V13.0.88"
        /*0030*/ 	.string	"Build cuda_13.0.r13.0/compiler.36424714_0"
        /*0030*/ 	.string	"-arch sm_100 -m 64 "



//--------------------- .note.nv.cuinfo           --------------------------
	.section	.note.nv.cuinfo,"",@"SHT_NOTE"
	.sectionflags	@"SHF_NOTE_NV_CUINFO"
        /*0018*/ 	.short	0x0002
        /*001a*/ 	.short	0x0064
        /*001c*/ 	.short	0x0082
	.zero		2


//--------------------- .nv.info                  --------------------------
	.section	.nv.info,"",@"SHT_CUDA_INFO"
	.align	4


	//----- nvinfo : EIATTR_REGCOUNT
	.align		4
        /*0000*/ 	.byte	0x04, 0x2f
        /*0002*/ 	.short	(.L_1 - .L_0)
	.align		4
.L_0:
        /*0004*/ 	.word	index@(_Z9Mult_matsiiPdS_S_)
        /*0008*/ 	.word	0x0000001e


	//----- nvinfo : EIATTR_FRAME_SIZE
	.align		4
.L_1:
        /*000c*/ 	.byte	0x04, 0x11
        /*000e*/ 	.short	(.L_3 - .L_2)
	.align		4
.L_2:
        /*0010*/ 	.word	index@(_Z9Mult_matsiiPdS_S_)
        /*0014*/ 	.word	0x00000000


	//----- nvinfo : EIATTR_MIN_STACK_SIZE
	.align		4
.L_3:
        /*0018*/ 	.byte	0x04, 0x12
        /*001a*/ 	.short	(.L_5 - .L_4)
	.align		4
.L_4:
        /*001c*/ 	.word	index@(_Z9Mult_matsiiPdS_S_)
        /*0020*/ 	.word	0x00000000
.L_5:


//--------------------- .nv.compat                --------------------------
	.section	.nv.compat,"",@"SHT_CUDA_COMPAT_INFO"
	.align	4
        /*0000*/ 	.byte	0x02, 0x09, 0x00, 0x00, 0x02, 0x02, 0x01, 0x00, 0x02, 0x05, 0x05, 0x00, 0x03, 0x07, 0x01, 0x01
        /*0010*/ 	.byte	0x02, 0x03, 0x00, 0x00, 0x02, 0x06, 0x01, 0x00, 0x04, 0x0b, 0x08, 0x00, 0x01, 0x00, 0x00, 0x00
        /*0020*/ 	.byte	0x00, 0x00, 0x00, 0x00


//--------------------- .nv.info._Z9Mult_matsiiPdS_S_ --------------------------
	.section	.nv.info._Z9Mult_matsiiPdS_S_,"",@"SHT_CUDA_INFO"
	.sectionflags	@""
	.align	4


	//----- nvinfo : EIATTR_CUDA_API_VERSION
	.align		4
        /*0000*/ 	.byte	0x04, 0x37
        /*0002*/ 	.short	(.L_7 - .L_6)
.L_6:
        /*0004*/ 	.word	0x00000082


	//----- nvinfo : EIATTR_KPARAM_INFO
	.align		4
.L_7:
        /*0008*/ 	.byte	0x04, 0x17
        /*000a*/ 	.short	(.L_9 - .L_8)
.L_8:
        /*000c*/ 	.word	0x00000000
        /*0010*/ 	.short	0x0004
        /*0012*/ 	.short	0x0018
        /*0014*/ 	.byte	0x00, 0xf5, 0x21, 0x00


	//----- nvinfo : EIATTR_KPARAM_INFO
	.align		4
.L_9:
        /*0018*/ 	.byte	0x04, 0x17
        /*001a*/ 	.short	(.L_11 - .L_10)
.L_10:
        /*001c*/ 	.word	0x00000000
        /*0020*/ 	.short	0x0003
        /*0022*/ 	.short	0x0010
        /*0024*/ 	.byte	0x00, 0xf5, 0x21, 0x00


	//----- nvinfo : EIATTR_KPARAM_INFO
	.align		4
.L_11:
        /*0028*/ 	.byte	0x04, 0x17
        /*002a*/ 	.short	(.L_13 - .L_12)
.L_12:
        /*002c*/ 	.word	0x00000000
        /*0030*/ 	.short	0x0002
        /*0032*/ 	.short	0x0008
        /*0034*/ 	.byte	0x00, 0xf5, 0x21, 0x00


	//----- nvinfo : EIATTR_KPARAM_INFO
	.align		4
.L_13:
        /*0038*/ 	.byte	0x04, 0x17
        /*003a*/ 	.short	(.L_15 - .L_14)
.L_14:
        /*003c*/ 	.word	0x00000000
        /*0040*/ 	.short	0x0001
        /*0042*/ 	.short	0x0004
        /*0044*/ 	.byte	0x00, 0xf0, 0x11, 0x00


	//----- nvinfo : EIATTR_KPARAM_INFO
	.align		4
.L_15:
        /*0048*/ 	.byte	0x04, 0x17
        /*004a*/ 	.short	(.L_17 - .L_16)
.L_16:
        /*004c*/ 	.word	0x00000000
        /*0050*/ 	.short	0x0000
        /*0052*/ 	.short	0x0000
        /*0054*/ 	.byte	0x00, 0xf0, 0x11, 0x00


	//----- nvinfo : EIATTR_SPARSE_MMA_MASK
	.align		4
.L_17:
        /*0058*/ 	.byte	0x03, 0x50
        /*005a*/ 	.short	0x0000


	//----- nvinfo : EIATTR_MAXREG_COUNT
	.align		4
        /*005c*/ 	.byte	0x03, 0x1b
        /*005e*/ 	.short	0x00ff


	//----- nvinfo : EIATTR_MERCURY_ISA_VERSION
	.align		4
        /*0060*/ 	.byte	0x03, 0x5f
        /*0062*/ 	.short	0x0101


	//----- nvinfo : EIATTR_VRC_CTA_INIT_COUNT
	.align		4
        /*0064*/ 	.byte	0x02, 0x4a
	.zero		1
	.zero		1


	//----- nvinfo : EIATTR_EXIT_INSTR_OFFSETS
	.align		4
        /*0068*/ 	.byte	0x04, 0x1c
        /*006a*/ 	.short	(.L_19 - .L_18)


	//   ....[0]....
.L_18:
        /*006c*/ 	.word	0x00000080


	//   ....[1]....
        /*0070*/ 	.word	0x000001f0


	//   ....[2]....
        /*0074*/ 	.word	0x000006f0


	//   ....[3]....
        /*0078*/ 	.word	0x000008e0


	//   ....[4]....
        /*007c*/ 	.word	0x00000a30


	//   ....[5]....
        /*0080*/ 	.word	0x00000ae0


	//----- nvinfo : EIATTR_CBANK_PARAM_SIZE
	.align		4
.L_19:
        /*0084*/ 	.byte	0x03, 0x19
        /*0086*/ 	.short	0x0020


	//----- nvinfo : EIATTR_PARAM_CBANK
	.align		4
        /*0088*/ 	.byte	0x04, 0x0a
        /*008a*/ 	.short	(.L_21 - .L_20)
	.align		4
.L_20:
        /*008c*/ 	.word	index@(.nv.constant0._Z9Mult_matsiiPdS_S_)
        /*0090*/ 	.short	0x0380
        /*0092*/ 	.short	0x0020


	//----- nvinfo : EIATTR_SW_WAR
	.align		4
.L_21:
        /*0094*/ 	.byte	0x04, 0x36
        /*0096*/ 	.short	(.L_23 - .L_22)
.L_22:
        /*0098*/ 	.word	0x00000008
.L_23:


//--------------------- .nv.callgraph             --------------------------
	.section	.nv.callgraph,"",@"SHT_CUDA_CALLGRAPH"
	.align	4
	.sectionentsize	8
	.align		4
        /*0000*/ 	.word	0x00000000
	.align		4
        /*0004*/ 	.word	0xffffffff
	.align		4
        /*0008*/ 	.word	0x00000000
	.align		4
        /*000c*/ 	.word	0xfffffffe
	.align		4
        /*0010*/ 	.word	0x00000000
	.align		4
        /*0014*/ 	.word	0xfffffffd
	.align		4
        /*0018*/ 	.word	0x00000000
	.align		4
        /*001c*/ 	.word	0xfffffffc


//--------------------- .text._Z9Mult_matsiiPdS_S_ --------------------------
	.section	.text._Z9Mult_matsiiPdS_S_,"ax",@progbits
	.align	128
        .global         _Z9Mult_matsiiPdS_S_
        .type           _Z9Mult_matsiiPdS_S_,@function
        .size           _Z9Mult_matsiiPdS_S_,(.L_x_5 - _Z9Mult_matsiiPdS_S_)
        .other          _Z9Mult_matsiiPdS_S_,@"STO_CUDA_ENTRY STV_DEFAULT"
_Z9Mult_matsiiPdS_S_:
.text._Z9Mult_matsiiPdS_S_:
[----:B------:R-:W-:Y:S01]  /*0000*/  LDC R1, c[0x0][0x37c] ;  /* 0x0000df00ff017b82 */ /* 0x000fe20000000800 */
[----:B------:R-:W0:Y:S07]  /*0010*/  S2R R5, SR_CTAID.X ;  /* 0x0000000000057919 */ /* 0x000e2e0000002500 */
[----:B------:R-:W1:Y:S01]  /*0020*/  LDC R0, c[0x0][0x380] ;  /* 0x0000e000ff007b82 */ /* 0x000e620000000800 */
[----:B------:R-:W0:Y:S01]  /*0030*/  LDCU UR4, c[0x0][0x360] ;  /* 0x00006c00ff0477ac */ /* 0x000e220008000800 */
[----:B------:R-:W0:Y:S02]  /*0040*/  S2R R2, SR_TID.X ;  /* 0x0000000000027919 */ /* 0x000e240000002100 */
[----:B0-----:R-:W-:-:S02]  /*0050*/  IMAD R5, R5, UR4, R2 ;  /* 0x0000000405057c24 */ /* 0x001fc4000f8e0202 */
[----:B-1----:R-:W-:-:S05]  /*0060*/  IMAD R2, R0, R0, RZ ;  /* 0x0000000000027224 */ /* 0x002fca00078e02ff */
[----:B------:R-:W-:-:S13]  /*0070*/  ISETP.GE.AND P0, PT, R5, R2, PT ;  /* 0x000000020500720c */ /* 0x000fda0003f06270 */
[----:B------:R-:W-:Y:S05]  /*0080*/  @P0 EXIT ;  /* 0x000000000000094d */ /* 0x000fea0003800000 */
[----:B------:R-:W-:Y:S01]  /*0090*/  IABS R8, R0 ;  /* 0x0000000000087213 */ /* 0x000fe20000000000 */
[----:B------:R-:W-:Y:S01]  /*00a0*/  HFMA2 R2, -RZ, RZ, 0, 0 ;  /* 0x00000000ff027431 */ /* 0x000fe200000001ff */
[----:B------:R-:W-:Y:S01]  /*00b0*/  IABS R9, R5 ;  /* 0x0000000500097213 */ /* 0x000fe20000000000 */
[----:B------:R-:W0:Y:S01]  /*00c0*/  LDC.64 R10, c[0x0][0x398] ;  /* 0x0000e600ff0a7b82 */ /* 0x000e220000000a00 */
[----:B------:R-:W1:Y:S01]  /*00d0*/  I2F.RP R4, R8 ;  /* 0x0000000800047306 */ /* 0x000e620000209400 */
[----:B------:R-:W2:Y:S07]  /*00e0*/  LDCU.64 UR6, c[0x0][0x358] ;  /* 0x00006b00ff0677ac */ /* 0x000eae0008000a00 */
[----:B-1----:R-:W1:Y:S01]  /*00f0*/  MUFU.RCP R4, R4 ;  /* 0x0000000400047308 */ /* 0x002e620000001000 */
[----:B0-----:R-:W-:-:S05]  /*0100*/  IMAD.WIDE R10, R5, 0x8, R10 ;  /* 0x00000008050a7825 */ /* 0x001fca00078e020a */
[----:B--2---:R0:W-:Y:S01]  /*0110*/  STG.E.64 desc[UR6][R10.64], RZ ;  /* 0x000000ff0a007986 */ /* 0x0041e2000c101b06 */
[----:B-1----:R-:W-:-:S06]  /*0120*/  IADD3 R3, PT, PT, R4, 0xffffffe, RZ ;  /* 0x0ffffffe04037810 */ /* 0x002fcc0007ffe0ff */
[----:B------:R-:W1:Y:S02]  /*0130*/  F2I.FTZ.U32.TRUNC.NTZ R3, R3 ;  /* 0x0000000300037305 */ /* 0x000e64000021f000 */
[----:B-1----:R-:W-:-:S04]  /*0140*/  IMAD.MOV R7, RZ, RZ, -R3 ;  /* 0x000000ffff077224 */ /* 0x002fc800078e0a03 */
[----:B------:R-:W-:-:S04]  /*0150*/  IMAD R7, R7, R8, RZ ;  /* 0x0000000807077224 */ /* 0x000fc800078e02ff */
[----:B------:R-:W-:Y:S02]  /*0160*/  IMAD.HI.U32 R6, R3, R7, R2 ;  /* 0x0000000703067227 */ /* 0x000fe400078e0002 */
[----:B------:R-:W1:Y:S02]  /*0170*/  LDC R2, c[0x0][0x384] ;  /* 0x0000e100ff027b82 */ /* 0x000e640000000800 */
[----:B------:R-:W-:-:S04]  /*0180*/  IMAD.MOV.U32 R7, RZ, RZ, R9 ;  /* 0x000000ffff077224 */ /* 0x000fc800078e0009 */
[----:B------:R-:W-:-:S05]  /*0190*/  IMAD.HI.U32 R6, R6, R7, RZ ;  /* 0x0000000706067227 */ /* 0x000fca00078e00ff */
[----:B------:R-:W-:-:S05]  /*01a0*/  IADD3 R3, PT, PT, -R6, RZ, RZ ;  /* 0x000000ff06037210 */ /* 0x000fca0007ffe1ff */
[----:B------:R-:W-:-:S05]  /*01b0*/  IMAD R3, R8, R3, R7 ;  /* 0x0000000308037224 */ /* 0x000fca00078e0207 */
[----:B------:R-:W-:Y:S02]  /*01c0*/  ISETP.GT.U32.AND P3, PT, R8, R3, PT ;  /* 0x000000030800720c */ /* 0x000fe40003f64070 */
[----:B-1----:R-:W-:-:S11]  /*01d0*/  ISETP.GE.AND P0, PT, R2, 0x1, PT ;  /* 0x000000010200780c */ /* 0x002fd60003f06270 */
[----:B------:R-:W-:Y:S02]  /*01e0*/  @!P3 IMAD.IADD R3, R3, 0x1, -R8 ;  /* 0x000000010303b824 */ /* 0x000fe400078e0a08 */
[----:B0-----:R-:W-:Y:S05]  /*01f0*/  @!P0 EXIT ;  /* 0x000000000000894d */ /* 0x001fea0003800000 */
[----:B------:R-:W-:Y:S02]  /*0200*/  ISETP.GE.U32.AND P2, PT, R3, R8, PT ;  /* 0x000000080300720c */ /* 0x000fe40003f46070 */
[----:B------:R-:W-:Y:S02]  /*0210*/  CS2R R16, SRZ ;  /* 0x0000000000107805 */ /* 0x000fe4000001ff00 */
[----:B------:R-:W-:Y:S02]  /*0220*/  LOP3.LUT R4, R5, R0, RZ, 0x3c, !PT ;  /* 0x0000000005047212 */ /* 0x000fe400078e3cff */
[----:B------:R-:W-:Y:S02]  /*0230*/  @!P3 IADD3 R6, PT, PT, R6, 0x1, RZ ;  /* 0x000000010606b810 */ /* 0x000fe40007ffe0ff */
[----:B------:R-:W-:Y:S01]  /*0240*/  ISETP.GE.AND P1, PT, R4, RZ, PT ;  /* 0x000000ff0400720c */ /* 0x000fe20003f26270 */
[----:B------:R-:W-:Y:S01]  /*0250*/  IMAD.IADD R4, R3, 0x1, -R8 ;  /* 0x0000000103047824 */ /* 0x000fe200078e0a08 */
[----:B------:R-:W-:-:S02]  /*0260*/  ISETP.GT.U32.AND P3, PT, R8, R3, PT ;  /* 0x000000030800720c */ /* 0x000fc40003f64070 */
[----:B------:R-:W-:Y:S02]  /*0270*/  ISETP.GE.AND P0, PT, R5, RZ, PT ;  /* 0x000000ff0500720c */ /* 0x000fe40003f06270 */
[----:B------:R-:W-:Y:S02]  /*0280*/  SEL R4, R4, R3, !P3 ;  /* 0x0000000304047207 */ /* 0x000fe40005800000 */
[----:B------:R-:W-:Y:S02]  /*0290*/  @P2 IADD3 R6, PT, PT, R6, 0x1, RZ ;  /* 0x0000000106062810 */ /* 0x000fe40007ffe0ff */
[----:B------:R-:W-:Y:S02]  /*02a0*/  ISETP.GE.U32.AND P3, PT, R2, 0x8, PT ;  /* 0x000000080200780c */ /* 0x000fe40003f66070 */
[----:B------:R-:W-:Y:S01]  /*02b0*/  ISETP.NE.AND P2, PT, R0, RZ, PT ;  /* 0x000000ff0000720c */ /* 0x000fe20003f45270 */
[----:B------:R-:W-:Y:S01]  /*02c0*/  @!P1 IMAD.MOV R6, RZ, RZ, -R6 ;  /* 0x000000ffff069224 */ /* 0x000fe200078e0a06 */
[----:B------:R-:W-:-:S02]  /*02d0*/  LOP3.LUT R5, RZ, R0, RZ, 0x33, !PT ;  /* 0x00000000ff057212 */ /* 0x000fc400078e33ff */
[----:B------:R-:W-:Y:S02]  /*02e0*/  LOP3.LUT R3, R2, 0x7, RZ, 0xc0, !PT ;  /* 0x0000000702037812 */ /* 0x000fe400078ec0ff */
[----:B------:R-:W-:Y:S02]  /*02f0*/  @!P0 IADD3 R4, PT, PT, -R4, RZ, RZ ;  /* 0x000000ff04048210 */ /* 0x000fe40007ffe1ff */
[C---:B------:R-:W-:Y:S02]  /*0300*/  SEL R7, R5.reuse, R6, !P2 ;  /* 0x0000000605077207 */ /* 0x040fe40005000000 */
[----:B------:R-:W-:Y:S01]  /*0310*/  SEL R5, R5, R4, !P2 ;  /* 0x0000000405057207 */ /* 0x000fe20005000000 */
[----:B------:R-:W-:Y:S01]  /*0320*/  IMAD.MOV.U32 R4, RZ, RZ, RZ ;  /* 0x000000ffff047224 */ /* 0x000fe200078e00ff */
[----:B------:R-:W-:Y:S01]  /*0330*/  ISETP.NE.AND P1, PT, R3, RZ, PT ;  /* 0x000000ff0300720c */ /* 0x000fe20003f25270 */
[----:B------:R-:W-:Y:S01]  /*0340*/  IMAD R7, R7, R2, RZ ;  /* 0x0000000207077224 */ /* 0x000fe200078e02ff */
[----:B------:R-:W-:Y:S11]  /*0350*/  @!P3 BRA `(.L_x_0) ;  /* 0x0000000000e4b947 */ /* 0x000ff60003800000 */
[----:B------:R-:W0:Y:S01]  /*0360*/  LDCU.64 UR4, c[0x0][0x388] ;  /* 0x00007100ff0477ac */ /* 0x000e220008000a00 */
[----:B------:R-:W-:Y:S01]  /*0370*/  LOP3.LUT R4, R2, 0x7ffffff8, RZ, 0xc0, !PT ;  /* 0x7ffffff802047812 */ /* 0x000fe200078ec0ff */
[----:B------:R-:W-:Y:S01]  /*0380*/  IMAD.MOV.U32 R9, RZ, RZ, R5 ;  /* 0x000000ffff097224 */ /* 0x000fe200078e0005 */
[----:B------:R-:W-:Y:S02]  /*0390*/  MOV R8, R7 ;  /* 0x0000000700087202 */ /* 0x000fe40000000f00 */
[----:B------:R-:W-:Y:S02]  /*03a0*/  CS2R R16, SRZ ;  /* 0x0000000000107805 */ /* 0x000fe4000001ff00 */
[----:B------:R-:W-:Y:S01]  /*03b0*/  IADD3 R6, PT, PT, -R4, RZ, RZ ;  /* 0x000000ff04067210 */ /* 0x000fe20007ffe1ff */
[----:B0-----:R-:W-:-:S04]  /*03c0*/  UIADD3 UR4, UP0, UPT, UR4, 0x20, URZ ;  /* 0x0000002004047890 */ /* 0x001fc8000ff1e0ff */
[----:B------:R-:W-:-:S12]  /*03d0*/  UIADD3.X UR5, UPT, UPT, URZ, UR5, URZ, UP0, !UPT ;  /* 0x00000005ff057290 */ /* 0x000fd800087fe4ff */
.L_x_1:
[----:B------:R-:W0:Y:S01]  /*03e0*/  LDC.64 R24, c[0x0][0x390] ;  /* 0x0000e400ff187b82 */ /* 0x000e220000000a00 */
[----:B------:R-:W-:Y:S01]  /*03f0*/  MOV R13, UR5 ;  /* 0x00000005000d7c02 */ /* 0x000fe20008000f00 */
[----:B------:R-:W-:-:S04]  /*0400*/  IMAD.U32 R12, RZ, RZ, UR4 ;  /* 0x00000004ff0c7e24 */ /* 0x000fc8000f8e00ff */
[----:B------:R-:W-:-:S05]  /*0410*/  IMAD.WIDE R12, R8, 0x8, R12 ;  /* 0x00000008080c7825 */ /* 0x000fca00078e020c */
[----:B--2---:R-:W2:Y:S01]  /*0420*/  LDG.E.64 R14, desc[UR6][R12.64+-0x20] ;  /* 0xffffe0060c0e7981 */ /* 0x004ea2000c1e1b00 */
[----:B0-----:R-:W-:-:S05]  /*0430*/  IMAD.WIDE R24, R9, 0x8, R24 ;  /* 0x0000000809187825 */ /* 0x001fca00078e0218 */
[----:B------:R-:W2:Y:S01]  /*0440*/  LDG.E.64 R22, desc[UR6][R24.64] ;  /* 0x0000000618167981 */ /* 0x000ea2000c1e1b00 */
[----:B------:R-:W-:Y:S01]  /*0450*/  IMAD.WIDE R26, R0, 0x8, R24 ;  /* 0x00000008001a7825 */ /* 0x000fe200078e0218 */
[----:B--2---:R-:W-:-:S07]  /*0460*/  DFMA R22, R14, R22, R16 ;  /* 0x000000160e16722b */ /* 0x004fce0000000010 */
[----:B------:R0:W-:Y:S04]  /*0470*/  STG.E.64 desc[UR6][R10.64], R22 ;  /* 0x000000160a007986 */ /* 0x0001e8000c101b06 */
[----:B------:R-:W2:Y:S04]  /*0480*/  LDG.E.64 R16, desc[UR6][R12.64+-0x18] ;  /* 0xffffe8060c107981 */ /* 0x000ea8000c1e1b00 */
        /* <DEDUP_REMOVED lines=9> */
[----:B0-----:R-:W3:Y:S04]  /*0520*/  LDG.E.64 R22, desc[UR6][R12.64+-0x8] ;  /* 0xfffff8060c167981 */ /* 0x001ee8000c1e1b00 */
[----:B------:R-:W3:Y:S01]  /*0530*/  LDG.E.64 R14, desc[UR6][R24.64] ;  /* 0x00000006180e7981 */ /* 0x000ee2000c1e1b00 */
[----:B------:R-:W-:Y:S01]  /*0540*/  IMAD.WIDE R26, R0, 0x8, R24 ;  /* 0x00000008001a7825 */ /* 0x000fe200078e0218 */
[----:B---3--:R-:W-:-:S07]  /*0550*/  DFMA R22, R22, R14, R18 ;  /* 0x0000000e1616722b */ /* 0x008fce0000000012 */
[----:B------:R0:W-:Y:S04]  /*0560*/  STG.E.64 desc[UR6][R10.64], R22 ;  /* 0x000000160a007986 */ /* 0x0001e8000c101b06 */
[----:B-1----:R-:W3:Y:S04]  /*0570*/  LDG.E.64 R16, desc[UR6][R12.64] ;  /* 0x000000060c107981 */ /* 0x002ee8000c1e1b00 */
[----:B------:R-:W3:Y:S02]  /*0580*/  LDG.E.64 R14, desc[UR6][R26.64] ;  /* 0x000000061a0e7981 */ /* 0x000ee4000c1e1b00 */
[----:B---3--:R-:W-:Y:S01]  /*0590*/  DFMA R16, R16, R14, R22 ;  /* 0x0000000e1010722b */ /* 0x008fe20000000016 */
[----:B------:R-:W-:-:S06]  /*05a0*/  IMAD.WIDE R14, R0, 0x8, R26 ;  /* 0x00000008000e7825 */ /* 0x000fcc00078e021a */
[----:B------:R1:W-:Y:S04]  /*05b0*/  STG.E.64 desc[UR6][R10.64], R16 ;  /* 0x000000100a007986 */ /* 0x0003e8000c101b06 */
[----:B--2---:R-:W2:Y:S04]  /*05c0*/  LDG.E.64 R18, desc[UR6][R12.64+0x8] ;  /* 0x000008060c127981 */ /* 0x004ea8000c1e1b00 */
[----:B------:R-:W2:Y:S02]  /*05d0*/  LDG.E.64 R20, desc[UR6][R14.64] ;  /* 0x000000060e147981 */ /* 0x000ea4000c1e1b00 */
[----:B--2---:R-:W-:Y:S01]  /*05e0*/  DFMA R18, R18, R20, R16 ;  /* 0x000000141212722b */ /* 0x004fe20000000010 */
[----:B------:R-:W-:-:S06]  /*05f0*/  IMAD.WIDE R20, R0, 0x8, R14 ;  /* 0x0000000800147825 */ /* 0x000fcc00078e020e */
[----:B------:R2:W-:Y:S04]  /*0600*/  STG.E.64 desc[UR6][R10.64], R18 ;  /* 0x000000120a007986 */ /* 0x0005e8000c101b06 */
[----:B0-----:R-:W3:Y:S04]  /*0610*/  LDG.E.64 R22, desc[UR6][R12.64+0x10] ;  /* 0x000010060c167981 */ /* 0x001ee8000c1e1b00 */
[----:B------:R-:W3:Y:S01]  /*0620*/  LDG.E.64 R24, desc[UR6][R20.64] ;  /* 0x0000000614187981 */ /* 0x000ee2000c1e1b00 */
[----:B------:R-:W-:Y:S01]  /*0630*/  VIADD R6, R6, 0x8 ;  /* 0x0000000806067836 */ /* 0x000fe20000000000 */
[----:B---3--:R-:W-:Y:S01]  /*0640*/  DFMA R22, R22, R24, R18 ;  /* 0x000000181616722b */ /* 0x008fe20000000012 */
[----:B------:R-:W-:-:S06]  /*0650*/  IMAD.WIDE R24, R0, 0x8, R20 ;  /* 0x0000000800187825 */ /* 0x000fcc00078e0214 */
[----:B------:R2:W-:Y:S04]  /*0660*/  STG.E.64 desc[UR6][R10.64], R22 ;  /* 0x000000160a007986 */ /* 0x0005e8000c101b06 */
[----:B-1----:R-:W3:Y:S04]  /*0670*/  LDG.E.64 R16, desc[UR6][R12.64+0x18] ;  /* 0x000018060c107981 */ /* 0x002ee8000c1e1b00 */
[----:B------:R-:W3:Y:S01]  /*0680*/  LDG.E.64 R24, desc[UR6][R24.64] ;  /* 0x0000000618187981 */ /* 0x000ee2000c1e1b00 */
[----:B------:R-:W-:Y:S01]  /*0690*/  ISETP.NE.AND P0, PT, R6, RZ, PT ;  /* 0x000000ff0600720c */ /* 0x000fe20003f05270 */
[----:B------:R-:W-:Y:S01]  /*06a0*/  VIADD R8, R8, 0x8 ;  /* 0x0000000808087836 */ /* 0x000fe20000000000 */
[----:B------:R-:W-:Y:S01]  /*06b0*/  LEA R9, R0, R9, 0x3 ;  /* 0x0000000900097211 */ /* 0x000fe200078e18ff */
[----:B---3--:R-:W-:-:S07]  /*06c0*/  DFMA R16, R16, R24, R22 ;  /* 0x000000181010722b */ /* 0x008fce0000000016 */
[----:B------:R2:W-:Y:S03]  /*06d0*/  STG.E.64 desc[UR6][R10.64], R16 ;  /* 0x000000100a007986 */ /* 0x0005e6000c101b06 */
[----:B------:R-:W-:Y:S05]  /*06e0*/  @P0 BRA `(.L_x_1) ;  /* 0xfffffffc003c0947 */ /* 0x000fea000383ffff */
.L_x_0:
[----:B------:R-:W-:Y:S05]  /*06f0*/  @!P1 EXIT ;  /* 0x000000000000994d */ /* 0x000fea0003800000 */
[----:B------:R-:W-:Y:S02]  /*0700*/  ISETP.GE.U32.AND P0, PT, R3, 0x4, PT ;  /* 0x000000040300780c */ /* 0x000fe40003f06070 */
[----:B------:R-:W-:-:S04]  /*0710*/  LOP3.LUT R6, R2, 0x3, RZ, 0xc0, !PT ;  /* 0x0000000302067812 */ /* 0x000fc800078ec0ff */
[----:B------:R-:W-:-:S07]  /*0720*/  ISETP.NE.AND P1, PT, R6, RZ, PT ;  /* 0x000000ff0600720c */ /* 0x000fce0003f25270 */
[----:B------:R-:W-:Y:S06]  /*0730*/  @!P0 BRA `(.L_x_2) ;  /* 0x0000000000688947 */ /* 0x000fec0003800000 */
[----:B------:R-:W0:Y:S01]  /*0740*/  LDC.64 R8, c[0x0][0x388] ;  /* 0x0000e200ff087b82 */ /* 0x000e220000000a00 */
[----:B------:R-:W-:Y:S01]  /*0750*/  IADD3 R3, PT, PT, R7, R4, RZ ;  /* 0x0000000407037210 */ /* 0x000fe20007ffe0ff */
[----:B------:R-:W-:-:S06]  /*0760*/  IMAD R13, R4, R0, R5 ;  /* 0x00000000040d7224 */ /* 0x000fcc00078e0205 */
[----:B------:R-:W1:Y:S01]  /*0770*/  LDC.64 R14, c[0x0][0x390] ;  /* 0x0000e400ff0e7b82 */ /* 0x000e620000000a00 */
[----:B0-----:R-:W-:-:S04]  /*0780*/  IMAD.WIDE R8, R3, 0x8, R8 ;  /* 0x0000000803087825 */ /* 0x001fc800078e0208 */
[----:B-1----:R-:W-:Y:S02]  /*0790*/  IMAD.WIDE R14, R13, 0x8, R14 ;  /* 0x000000080d0e7825 */ /* 0x002fe400078e020e */
[----:B------:R-:W3:Y:S04]  /*07a0*/  LDG.E.64 R12, desc[UR6][R8.64] ;  /* 0x00000006080c7981 */ /* 0x000ee8000c1e1b00 */
[----:B--2---:R-:W3:Y:S02]  /*07b0*/  LDG.E.64 R18, desc[UR6][R14.64] ;  /* 0x000000060e127981 */ /* 0x004ee4000c1e1b00 */
[----:B---3--:R-:W-:Y:S01]  /*07c0*/  DFMA R12, R12, R18, R16 ;  /* 0x000000120c0c722b */ /* 0x008fe20000000010 */
[----:B------:R-:W-:-:S06]  /*07d0*/  IMAD.WIDE R18, R0, 0x8, R14 ;  /* 0x0000000800127825 */ /* 0x000fcc00078e020e */
        /* <DEDUP_REMOVED lines=13> */
[----:B------:R-:W-:Y:S01]  /*08b0*/  IADD3 R4, PT, PT, R4, 0x4, RZ ;  /* 0x0000000404047810 */ /* 0x000fe20007ffe0ff */
[----:B--2---:R-:W-:-:S07]  /*08c0*/  DFMA R16, R16, R14, R24 ;  /* 0x0000000e1010722b */ /* 0x004fce0000000018 */
[----:B------:R0:W-:Y:S04]  /*08d0*/  STG.E.64 desc[UR6][R10.64], R16 ;  /* 0x000000100a007986 */ /* 0x0001e8000c101b06 */
.L_x_2:
[----:B------:R-:W-:Y:S05]  /*08e0*/  @!P1 EXIT ;  /* 0x000000000000994d */ /* 0x000fea0003800000 */
[----:B------:R-:W-:Y:S02]  /*08f0*/  ISETP.NE.AND P0, PT, R6, 0x1, PT ;  /* 0x000000010600780c */ /* 0x000fe40003f05270 */
[----:B------:R-:W-:-:S04]  /*0900*/  LOP3.LUT R2, R2, 0x1, RZ, 0xc0, !PT ;  /* 0x0000000102027812 */ /* 0x000fc800078ec0ff */
[----:B------:R-:W-:-:S07]  /*0910*/  ISETP.NE.U32.AND P1, PT, R2, 0x1, PT ;  /* 0x000000010200780c */ /* 0x000fce0003f25070 */
[----:B------:R-:W-:Y:S06]  /*0920*/  @!P0 BRA `(.L_x_3) ;  /* 0x0000000000408947 */ /* 0x000fec0003800000 */
[----:B------:R-:W1:Y:S01]  /*0930*/  LDC.64 R2, c[0x0][0x388] ;  /* 0x0000e200ff027b82 */ /* 0x000e620000000a00 */
[----:B0-----:R-:W-:Y:S02]  /*0940*/  IMAD.IADD R13, R7, 0x1, R4 ;  /* 0x00000001070d7824 */ /* 0x001fe400078e0204 */
[----:B------:R-:W-:-:S05]  /*0950*/  IMAD R15, R4, R0, R5 ;  /* 0x00000000040f7224 */ /* 0x000fca00078e0205 */
[----:B------:R-:W0:Y:S01]  /*0960*/  LDC.64 R8, c[0x0][0x390] ;  /* 0x0000e400ff087b82 */ /* 0x000e220000000a00 */
[----:B-1----:R-:W-:-:S05]  /*0970*/  IMAD.WIDE R12, R13, 0x8, R2 ;  /* 0x000000080d0c7825 */ /* 0x002fca00078e0202 */
[----:B------:R-:W3:Y:S01]  /*0980*/  LDG.E.64 R2, desc[UR6][R12.64] ;  /* 0x000000060c027981 */ /* 0x000ee2000c1e1b00 */
[----:B0-----:R-:W-:-:S05]  /*0990*/  IMAD.WIDE R14, R15, 0x8, R8 ;  /* 0x000000080f0e7825 */ /* 0x001fca00078e0208 */
[----:B------:R-:W3:Y:S02]  /*09a0*/  LDG.E.64 R8, desc[UR6][R14.64] ;  /* 0x000000060e087981 */ /* 0x000ee4000c1e1b00 */
[----:B---3--:R-:W-:Y:S01]  /*09b0*/  DFMA R2, R2, R8, R16 ;  /* 0x000000080202722b */ /* 0x008fe20000000010 */
[----:B------:R-:W-:-:S06]  /*09c0*/  IMAD.WIDE R8, R0, 0x8, R14 ;  /* 0x0000000800087825 */ /* 0x000fcc00078e020e */
[----:B------:R1:W-:Y:S04]  /*09d0*/  STG.E.64 desc[UR6][R10.64], R2 ;  /* 0x000000020a007986 */ /* 0x0003e8000c101b06 */
[----:B--2---:R-:W2:Y:S04]  /*09e0*/  LDG.E.64 R16, desc[UR6][R12.64+0x8] ;  /* 0x000008060c107981 */ /* 0x004ea8000c1e1b00 */
[----:B------:R-:W2:Y:S01]  /*09f0*/  LDG.E.64 R8, desc[UR6][R8.64] ;  /* 0x0000000608087981 */ /* 0x000ea2000c1e1b00 */
[----:B------:R-:W-:Y:S01]  /*0a00*/  IADD3 R4, PT, PT, R4, 0x2, RZ ;  /* 0x0000000204047810 */ /* 0x000fe20007ffe0ff */
[----:B--2---:R-:W-:-:S07]  /*0a10*/  DFMA R16, R16, R8, R2 ;  /* 0x000000081010722b */ /* 0x004fce0000000002 */
[----:B------:R1:W-:Y:S04]  /*0a20*/  STG.E.64 desc[UR6][R10.64], R16 ;  /* 0x000000100a007986 */ /* 0x0003e8000c101b06 */
.L_x_3:
[----:B------:R-:W-:Y:S05]  /*0a30*/  @P1 EXIT ;  /* 0x000000000000194d */ /* 0x000fea0003800000 */
[----:B-1----:R-:W1:Y:S01]  /*0a40*/  LDC.64 R2, c[0x0][0x388] ;  /* 0x0000e200ff027b82 */ /* 0x002e620000000a00 */
[----:B------:R-:W-:Y:S01]  /*0a50*/  IADD3 R7, PT, PT, R7, R4, RZ ;  /* 0x0000000407077210 */ /* 0x000fe20007ffe0ff */
[----:B------:R-:W-:-:S06]  /*0a60*/  IMAD R5, R4, R0, R5 ;  /* 0x0000000004057224 */ /* 0x000fcc00078e0205 */
[----:B------:R-:W3:Y:S01]  /*0a70*/  LDC.64 R8, c[0x0][0x390] ;  /* 0x0000e400ff087b82 */ /* 0x000ee20000000a00 */
[----:B-1----:R-:W-:-:S06]  /*0a80*/  IMAD.WIDE R2, R7, 0x8, R2 ;  /* 0x0000000807027825 */ /* 0x002fcc00078e0202 */
[----:B------:R-:W0:Y:S01]  /*0a90*/  LDG.E.64 R2, desc[UR6][R2.64] ;  /* 0x0000000602027981 */ /* 0x000e22000c1e1b00 */
[----:B---3--:R-:W-:-:S06]  /*0aa0*/  IMAD.WIDE R4, R5, 0x8, R8 ;  /* 0x0000000805047825 */ /* 0x008fcc00078e0208 */
[----:B------:R-:W0:Y:S02]  /*0ab0*/  LDG.E.64 R4, desc[UR6][R4.64] ;  /* 0x0000000604047981 */ /* 0x000e24000c1e1b00 */
[----:B0-2---:R-:W-:-:S07]  /*0ac0*/  DFMA R16, R2, R4, R16 ;  /* 0x000000040210722b */ /* 0x005fce0000000010 */
[----:B------:R-:W-:Y:S01]  /*0ad0*/  STG.E.64 desc[UR6][R10.64], R16 ;  /* 0x000000100a007986 */ /* 0x000fe2000c101b06 */
[----:B------:R-:W-:Y:S05]  /*0ae0*/  EXIT ;  /* 0x000000000000794d */ /* 0x000fea0003800000 */
.L_x_4:
[----:B------:R-:W-:-:S00]  /*0af0*/  BRA `(.L_x_4) ;  /* 0xfffffffc00fc7947 */ /* 0x000fc0000383ffff */
[----:B------:R-:W-:-:S00]  /*0b00*/  NOP ;  /* 0x0000000000007918 */ /* 0x000fc00000000000 */
[----:B------:R-:W-:-:S00]  /*0b10*/  NOP ;  /* 0x0000000000007918 */ /* 0x000fc00000000000 */
[----:B------:R-:W-:-:S00]  /*0b20*/  NOP ;  /* 0x0000000000007918 */ /* 0x000fc00000000000 */
[----:B------:R-:W-:-:S00]  /*0b30*/  NOP ;  /* 0x0000000000007918 */ /* 0x000fc00000000000 */
[----:B------:R-:W-:-:S00]  /*0b40*/  NOP ;  /* 0x0000000000007918 */ /* 0x000fc00000000000 */
[----:B------:R-:W-:-:S00]  /*0b50*/  NOP ;  /* 0x0000000000007918 */ /* 0x000fc00000000000 */
[----:B------:R-:W-:-:S00]  /*0b60*/  NOP ;  /* 0x0000000000007918 */ /* 0x000fc00000000000 */
[----:B------:R-:W-:-:S00]  /*0b70*/  NOP ;  /* 0x0000000000007918 */ /* 0x000fc00000000000 */
.L_x_5:


//--------------------- .nv.shared.reserved.0     --------------------------
	.section	.nv.shared.reserved.0,"aw",@nobits
	.weak		__nv_reservedSMEM_offset_0_alias
	.size		__nv_reservedSMEM_offset_0_alias, 0, 64
	.other		__nv_reservedSMEM_offset_0_alias,@"STO_CUDA_RESERVED_SHARED STV_DEFAULT"
__nv_reservedSMEM_offset_0_alias:
	.zero		0
	.zero		64


//--------------------- .nv.constant0._Z9Mult_matsiiPdS_S_ --------------------------
	.section	.nv.constant0._Z9Mult_matsiiPdS_S_,"a",@progbits
	.sectionflags	@""
	.align	4
.nv.constant0._Z9Mult_matsiiPdS_S_:
	.zero		928


//--------------------- SYMBOLS --------------------------

	.type		.nv.reservedSmem.offset0,@object
	.size		.nv.reservedSmem.offset0,0x4
